	.headerflags	@"EF_CUDA_TEXMODE_UNIFIED EF_CUDA_64BIT_ADDRESS EF_CUDA_ACCELERATORS EF_CUDA_SM90 EF_CUDA_VIRTUAL_SM(EF_CUDA_SM90)"
	.elftype	@"ET_EXEC"


//--------------------- .nv.info                  --------------------------
	.section	.nv.info,"",@"SHT_CUDA_INFO"
	.align	4


	//----- nvinfo : EIATTR_REGCOUNT
	.align		4
        /*0000*/ 	.byte	0x04, 0x2f
        /*0002*/ 	.short	(.L_3 - .L_2)
	.align		4
.L_2:
        /*0004*/ 	.word	index@(triton_poi_fused_cat_0)
        /*0008*/ 	.word	0x00000038


	//----- nvinfo : EIATTR_MIN_STACK_SIZE
	.align		4
.L_3:
        /*000c*/ 	.byte	0x04, 0x12
        /*000e*/ 	.short	(.L_5 - .L_4)
	.align		4
.L_4:
        /*0010*/ 	.word	index@(triton_poi_fused_cat_0)
        /*0014*/ 	.word	0x00000000


	//----- nvinfo : EIATTR_FRAME_SIZE
	.align		4
.L_5:
        /*0018*/ 	.byte	0x04, 0x11
        /*001a*/ 	.short	(.L_7 - .L_6)
	.align		4
.L_6:
        /*001c*/ 	.word	index@(triton_poi_fused_cat_0)
        /*0020*/ 	.word	0x00000000


	//----- nvinfo : EIATTR_MIN_STACK_SIZE
	.align		4
.L_7:
        /*0024*/ 	.byte	0x04, 0x12
        /*0026*/ 	.short	(.L_9 - .L_8)
	.align		4
.L_8:
        /*0028*/ 	.word	index@(triton_poi_fused_cat_0)
        /*002c*/ 	.word	0x00000000
.L_9:


//--------------------- .nv.info.triton_poi_fused_cat_0 --------------------------
	.section	.nv.info.triton_poi_fused_cat_0,"",@"SHT_CUDA_INFO"
	.sectionflags	@""
	.align	4


	//----- nvinfo : EIATTR_CUDA_API_VERSION
	.align		4
        /*0000*/ 	.byte	0x04, 0x37
        /*0002*/ 	.short	(.L_11 - .L_10)
.L_10:
        /*0004*/ 	.word	0x0000007c


	//----- nvinfo : EIATTR_KPARAM_INFO
	.align		4
.L_11:
        /*0008*/ 	.byte	0x04, 0x17
        /*000a*/ 	.short	(.L_13 - .L_12)
.L_12:
        /*000c*/ 	.word	0x00000000
        /*0010*/ 	.short	0x0015
        /*0012*/ 	.short	0x00a8
        /*0014*/ 	.byte	0x00, 0xf0, 0x11, 0x00


	//----- nvinfo : EIATTR_KPARAM_INFO
	.align		4
.L_13:
        /*0018*/ 	.byte	0x04, 0x17
        /*001a*/ 	.short	(.L_15 - .L_14)
.L_14:
        /*001c*/ 	.word	0x00000000
        /*0020*/ 	.short	0x0014
        /*0022*/ 	.short	0x00a0
        /*0024*/ 	.byte	0x00, 0xf4, 0x21, 0x00


	//----- nvinfo : EIATTR_KPARAM_INFO
	.align		4
.L_15:
        /*0028*/ 	.byte	0x04, 0x17
        /*002a*/ 	.short	(.L_17 - .L_16)
.L_16:
        /*002c*/ 	.word	0x00000000
        /*0030*/ 	.short	0x0013
        /*0032*/ 	.short	0x0098
        /*0034*/ 	.byte	0x00, 0xf4, 0x21, 0x00


	//----- nvinfo : EIATTR_KPARAM_INFO
	.align		4
.L_17:
        /*0038*/ 	.byte	0x04, 0x17
        /*003a*/ 	.short	(.L_19 - .L_18)
.L_18:
        /*003c*/ 	.word	0x00000000
        /*0040*/ 	.short	0x0012
        /*0042*/ 	.short	0x0090
        /*0044*/ 	.byte	0x00, 0xf4, 0x21, 0x00


	//----- nvinfo : EIATTR_KPARAM_INFO
	.align		4
.L_19:
        /*0048*/ 	.byte	0x04, 0x17
        /*004a*/ 	.short	(.L_21 - .L_20)
.L_20:
        /*004c*/ 	.word	0x00000000
        /*0050*/ 	.short	0x0011
        /*0052*/ 	.short	0x0088
        /*0054*/ 	.byte	0x00, 0xf4, 0x21, 0x00


	//----- nvinfo : EIATTR_KPARAM_INFO
	.align		4
.L_21:
        /*0058*/ 	.byte	0x04, 0x17
        /*005a*/ 	.short	(.L_23 - .L_22)
.L_22:
        /*005c*/ 	.word	0x00000000
        /*0060*/ 	.short	0x0010
        /*0062*/ 	.short	0x0080
        /*0064*/ 	.byte	0x00, 0xf4, 0x21, 0x00


	//----- nvinfo : EIATTR_KPARAM_INFO
	.align		4
.L_23:
        /*0068*/ 	.byte	0x04, 0x17
        /*006a*/ 	.short	(.L_25 - .L_24)
.L_24:
        /*006c*/ 	.word	0x00000000
        /*0070*/ 	.short	0x000f
        /*0072*/ 	.short	0x0078
        /*0074*/ 	.byte	0x00, 0xf4, 0x21, 0x00


	//----- nvinfo : EIATTR_KPARAM_INFO
	.align		4
.L_25:
        /*0078*/ 	.byte	0x04, 0x17
        /*007a*/ 	.short	(.L_27 - .L_26)
.L_26:
        /*007c*/ 	.word	0x00000000
        /*0080*/ 	.short	0x000e
        /*0082*/ 	.short	0x0070
        /*0084*/ 	.byte	0x00, 0xf4, 0x21, 0x00


	//----- nvinfo : EIATTR_KPARAM_INFO
	.align		4
.L_27:
        /*0088*/ 	.byte	0x04, 0x17
        /*008a*/ 	.short	(.L_29 - .L_28)
.L_28:
        /*008c*/ 	.word	0x00000000
        /*0090*/ 	.short	0x000d
        /*0092*/ 	.short	0x0068
        /*0094*/ 	.byte	0x00, 0xf4, 0x21, 0x00


	//----- nvinfo : EIATTR_KPARAM_INFO
	.align		4
.L_29:
        /*0098*/ 	.byte	0x04, 0x17
        /*009a*/ 	.short	(.L_31 - .L_30)
.L_30:
        /*009c*/ 	.word	0x00000000
        /*00a0*/ 	.short	0x000c
        /*00a2*/ 	.short	0x0060
        /*00a4*/ 	.byte	0x00, 0xf4, 0x21, 0x00


	//----- nvinfo : EIATTR_KPARAM_INFO
	.align		4
.L_31:
        /*00a8*/ 	.byte	0x04, 0x17
        /*00aa*/ 	.short	(.L_33 - .L_32)
.L_32:
        /*00ac*/ 	.word	0x00000000
        /*00b0*/ 	.short	0x000b
        /*00b2*/ 	.short	0x0058
        /*00b4*/ 	.byte	0x00, 0xf4, 0x21, 0x00


	//----- nvinfo : EIATTR_KPARAM_INFO
	.align		4
.L_33:
        /*00b8*/ 	.byte	0x04, 0x17
        /*00ba*/ 	.short	(.L_35 - .L_34)
.L_34:
        /*00bc*/ 	.word	0x00000000
        /*00c0*/ 	.short	0x000a
        /*00c2*/ 	.short	0x0050
        /*00c4*/ 	.byte	0x00, 0xf4, 0x21, 0x00


	//----- nvinfo : EIATTR_KPARAM_INFO
	.align		4
.L_35:
        /*00c8*/ 	.byte	0x04, 0x17
        /*00ca*/ 	.short	(.L_37 - .L_36)
.L_36:
        /*00cc*/ 	.word	0x00000000
        /*00d0*/ 	.short	0x0009
        /*00d2*/ 	.short	0x0048
        /*00d4*/ 	.byte	0x00, 0xf4, 0x21, 0x00


	//----- nvinfo : EIATTR_KPARAM_INFO
	.align		4
.L_37:
        /*00d8*/ 	.byte	0x04, 0x17
        /*00da*/ 	.short	(.L_39 - .L_38)
.L_38:
        /*00dc*/ 	.word	0x00000000
        /*00e0*/ 	.short	0x0008
        /*00e2*/ 	.short	0x0040
        /*00e4*/ 	.byte	0x00, 0xf4, 0x21, 0x00


	//----- nvinfo : EIATTR_KPARAM_INFO
	.align		4
.L_39:
        /*00e8*/ 	.byte	0x04, 0x17
        /*00ea*/ 	.short	(.L_41 - .L_40)
.L_40:
        /*00ec*/ 	.word	0x00000000
        /*00f0*/ 	.short	0x0007
        /*00f2*/ 	.short	0x0038
        /*00f4*/ 	.byte	0x00, 0xf4, 0x21, 0x00


	//----- nvinfo : EIATTR_KPARAM_INFO
	.align		4
.L_41:
        /*00f8*/ 	.byte	0x04, 0x17
        /*00fa*/ 	.short	(.L_43 - .L_42)
.L_42:
        /*00fc*/ 	.word	0x00000000
        /*0100*/ 	.short	0x0006
        /*0102*/ 	.short	0x0030
        /*0104*/ 	.byte	0x00, 0xf4, 0x21, 0x00


	//----- nvinfo : EIATTR_KPARAM_INFO
	.align		4
.L_43:
        /*0108*/ 	.byte	0x04, 0x17
        /*010a*/ 	.short	(.L_45 - .L_44)
.L_44:
        /*010c*/ 	.word	0x00000000
        /*0110*/ 	.short	0x0005
        /*0112*/ 	.short	0x0028
        /*0114*/ 	.byte	0x00, 0xf4, 0x21, 0x00


	//----- nvinfo : EIATTR_KPARAM_INFO
	.align		4
.L_45:
        /*0118*/ 	.byte	0x04, 0x17
        /*011a*/ 	.short	(.L_47 - .L_46)
.L_46:
        /*011c*/ 	.word	0x00000000
        /*0120*/ 	.short	0x0004
        /*0122*/ 	.short	0x0020
        /*0124*/ 	.byte	0x00, 0xf4, 0x21, 0x00


	//----- nvinfo : EIATTR_KPARAM_INFO
	.align		4
.L_47:
        /*0128*/ 	.byte	0x04, 0x17
        /*012a*/ 	.short	(.L_49 - .L_48)
.L_48:
        /*012c*/ 	.word	0x00000000
        /*0130*/ 	.short	0x0003
        /*0132*/ 	.short	0x0018
        /*0134*/ 	.byte	0x00, 0xf4, 0x21, 0x00


	//----- nvinfo : EIATTR_KPARAM_INFO
	.align		4
.L_49:
        /*0138*/ 	.byte	0x04, 0x17
        /*013a*/ 	.short	(.L_51 - .L_50)
.L_50:
        /*013c*/ 	.word	0x00000000
        /*0140*/ 	.short	0x0002
        /*0142*/ 	.short	0x0010
        /*0144*/ 	.byte	0x00, 0xf4, 0x21, 0x00


	//----- nvinfo : EIATTR_KPARAM_INFO
	.align		4
.L_51:
        /*0148*/ 	.byte	0x04, 0x17
        /*014a*/ 	.short	(.L_53 - .L_52)
.L_52:
        /*014c*/ 	.word	0x00000000
        /*0150*/ 	.short	0x0001
        /*0152*/ 	.short	0x0008
        /*0154*/ 	.byte	0x00, 0xf4, 0x21, 0x00


	//----- nvinfo : EIATTR_KPARAM_INFO
	.align		4
.L_53:
        /*0158*/ 	.byte	0x04, 0x17
        /*015a*/ 	.short	(.L_55 - .L_54)
.L_54:
        /*015c*/ 	.word	0x00000000
        /*0160*/ 	.short	0x0000
        /*0162*/ 	.short	0x0000
        /*0164*/ 	.byte	0x00, 0xf4, 0x21, 0x00


	//----- nvinfo : EIATTR_SPARSE_MMA_MASK
	.align		4
.L_55:
        /*0168*/ 	.byte	0x03, 0x50
        /*016a*/ 	.short	0x0000


	//----- nvinfo : EIATTR_MAXREG_COUNT
	.align		4
        /*016c*/ 	.byte	0x03, 0x1b
        /*016e*/ 	.short	0x00ff


	//----- nvinfo : EIATTR_EXIT_INSTR_OFFSETS
	.align		4
        /*0170*/ 	.byte	0x04, 0x1c
        /*0172*/ 	.short	(.L_57 - .L_56)


	//   ....[0]....
.L_56:
        /*0174*/ 	.word	0x00001530


	//   ....[1]....
        /*0178*/ 	.word	0x00001550


	//----- nvinfo : EIATTR_REQNTID
	.align		4
.L_57:
        /*017c*/ 	.byte	0x04, 0x10
        /*017e*/ 	.short	(.L_59 - .L_58)
.L_58:
        /*0180*/ 	.word	0x00000080
        /*0184*/ 	.word	0x00000001
        /*0188*/ 	.word	0x00000001


	//----- nvinfo : EIATTR_CBANK_PARAM_SIZE
	.align		4
.L_59:
        /*018c*/ 	.byte	0x03, 0x19
        /*018e*/ 	.short	0x00ac


	//----- nvinfo : EIATTR_PARAM_CBANK
	.align		4
        /*0190*/ 	.byte	0x04, 0x0a
        /*0192*/ 	.short	(.L_61 - .L_60)
	.align		4
.L_60:
        /*0194*/ 	.word	index@(.nv.constant0.triton_poi_fused_cat_0)
        /*0198*/ 	.short	0x0210
        /*019a*/ 	.short	0x00ac


	//----- nvinfo : EIATTR_SW_WAR
	.align		4
.L_61:
        /*019c*/ 	.byte	0x04, 0x36
        /*019e*/ 	.short	(.L_63 - .L_62)
.L_62:
        /*01a0*/ 	.word	0x00000008
.L_63:


//--------------------- .nv.callgraph             --------------------------
	.section	.nv.callgraph,"",@"SHT_CUDA_CALLGRAPH"
	.align	4
	.sectionentsize	8
	.align		4
        /*0000*/ 	.word	0x00000000
	.align		4
        /*0004*/ 	.word	0xffffffff
	.align		4
        /*0008*/ 	.word	0x00000000
	.align		4
        /*000c*/ 	.word	0xfffffffe
	.align		4
        /*0010*/ 	.word	0x00000000
	.align		4
        /*0014*/ 	.word	0xfffffffd
	.align		4
        /*0018*/ 	.word	0x00000000
	.align		4
        /*001c*/ 	.word	0xfffffffc


//--------------------- .nv.constant4             --------------------------
	.section	.nv.constant4,"a",@progbits
	.align	8
	.align		8
.nv.constant4:
        /*0000*/ 	.dword	_$_str
	.align		8
        /*0008*/ 	.dword	_$_str_$_2


//--------------------- .text.triton_poi_fused_cat_0 --------------------------
	.section	.text.triton_poi_fused_cat_0,"ax",@progbits
	.align	128
        .global         triton_poi_fused_cat_0
        .type           triton_poi_fused_cat_0,@function
        .size           triton_poi_fused_cat_0,(.L_x_1 - triton_poi_fused_cat_0)
        .other          triton_poi_fused_cat_0,@"STO_CUDA_ENTRY STV_DEFAULT"
triton_poi_fused_cat_0:
.text.triton_poi_fused_cat_0:
[----:B------:R-:W0:Y:S01]  /*0000*/  LDC R1, c[0x0][0x28] ;  /* 0x00000a00ff017b82 */ /* 0x000e220000000800 */
[----:B------:R-:W1:Y:S07]  /*0010*/  S2R R0, SR_TID.X ;  /* 0x0000000000007919 */ /* 0x000e6e0000002100 */
[----:B------:R-:W2:Y:S01]  /*0020*/  LDC.64 R26, c[0x0][0x248] ;  /* 0x00009200ff1a7b82 */ /* 0x000ea20000000a00 */
[----:B------:R-:W-:Y:S01]  /*0030*/  IMAD.MOV.U32 R18, RZ, RZ, RZ ;  /* 0x000000ffff127224 */ /* 0x000fe200078e00ff */
[----:B------:R-:W-:Y:S01]  /*0040*/  ULDC.64 UR4, c[0x0][0x208] ;  /* 0x0000820000047ab9 */ /* 0x000fe20000000a00 */
[----:B------:R-:W3:Y:S01]  /*0050*/  S2R R5, SR_CTAID.X ;  /* 0x0000000000057919 */ /* 0x000ee20000002500 */
[----:B------:R-:W-:Y:S01]  /*0060*/  IMAD.MOV.U32 R11, RZ, RZ, 0x5 ;  /* 0x00000005ff0b7424 */ /* 0x000fe200078e00ff */
[----:B------:R-:W-:-:S03]  /*0070*/  CS2R R16, SRZ ;  /* 0x0000000000107805 */ /* 0x000fc6000001ff00 */
[----:B------:R-:W4:Y:S01]  /*0080*/  LDC.64 R14, c[0x0][0x250] ;  /* 0x00009400ff0e7b82 */ /* 0x000f220000000a00 */
[----:B------:R-:W-:Y:S01]  /*0090*/  CS2R R38, SRZ ;  /* 0x0000000000267805 */ /* 0x000fe2000001ff00 */
[----:B------:R-:W-:Y:S01]  /*00a0*/  IMAD.MOV.U32 R40, RZ, RZ, RZ ;  /* 0x000000ffff287224 */ /* 0x000fe200078e00ff */
[----:B------:R-:W-:Y:S01]  /*00b0*/  CS2R R42, SRZ ;  /* 0x00000000002a7805 */ /* 0x000fe2000001ff00 */
[----:B------:R-:W-:-:S04]  /*00c0*/  IMAD.MOV.U32 R45, RZ, RZ, RZ ;  /* 0x000000ffff2d7224 */ /* 0x000fc800078e00ff */
[----:B------:R-:W5:Y:S08]  /*00d0*/  LDC.64 R46, c[0x0][0x220] ;  /* 0x00008800ff2e7b82 */ /* 0x000f700000000a00 */
[----:B------:R-:W2:Y:S01]  /*00e0*/  LDC.64 R48, c[0x0][0x218] ;  /* 0x00008600ff307b82 */ /* 0x000ea20000000a00 */
[----:B-1----:R-:W-:-:S07]  /*00f0*/  IMAD.SHL.U32 R0, R0, 0x2, RZ ;  /* 0x0000000200007824 */ /* 0x002fce00078e00ff */
[----:B------:R-:W1:Y:S01]  /*0100*/  LDC.64 R36, c[0x0][0x228] ;  /* 0x00008a00ff247b82 */ /* 0x000e620000000a00 */
[----:B---3--:R-:W-:Y:S02]  /*0110*/  SHF.R.S32.HI R7, RZ, 0x17, R5 ;  /* 0x00000017ff077819 */ /* 0x008fe40000011405 */
[----:B------:R-:W-:Y:S02]  /*0120*/  LOP3.LUT R0, R0, 0xfe, RZ, 0xc0, !PT ;  /* 0x000000fe00007812 */ /* 0x000fe400078ec0ff */
[----:B------:R-:W-:-:S03]  /*0130*/  SGXT R7, R7, 0x1 ;  /* 0x000000010707781a */ /* 0x000fc60000000200 */
[----:B------:R-:W3:Y:S01]  /*0140*/  LDC.64 R50, c[0x0][0x270] ;  /* 0x00009c00ff327b82 */ /* 0x000ee20000000a00 */
[----:B------:R-:W-:-:S04]  /*0150*/  IMAD R3, R5, 0x100, R0 ;  /* 0x0000010005037824 */ /* 0x000fc800078e0200 */
[----:B------:R-:W-:Y:S01]  /*0160*/  VIADD R6, R3, 0x1 ;  /* 0x0000000103067836 */ /* 0x000fe20000000000 */
[----:B------:R-:W-:Y:S02]  /*0170*/  SHF.R.S32.HI R8, RZ, 0x1f, R3 ;  /* 0x0000001fff087819 */ /* 0x000fe40000011403 */
[----:B------:R-:W1:Y:S02]  /*0180*/  LDC.64 R4, c[0x0][0x238] ;  /* 0x00008e00ff047b82 */ /* 0x000e640000000a00 */
[CC--:B------:R-:W-:Y:S02]  /*0190*/  LEA.HI R28, R8.reuse, R3.reuse, RZ, 0x2 ;  /* 0x00000003081c7211 */ /* 0x0c0fe400078f10ff */
[----:B------:R-:W-:Y:S02]  /*01a0*/  LEA.HI R35, R8, R3, RZ, 0x6 ;  /* 0x0000000308237211 */ /* 0x000fe400078f30ff */
[--C-:B------:R-:W-:Y:S01]  /*01b0*/  SHF.R.S32.HI R25, RZ, 0x2, R28.reuse ;  /* 0x00000002ff197819 */ /* 0x100fe2000001141c */
[----:B------:R-:W-:Y:S01]  /*01c0*/  IMAD.MOV.U32 R32, RZ, RZ, RZ ;  /* 0x000000ffff207224 */ /* 0x000fe200078e00ff */
[----:B------:R-:W-:Y:S01]  /*01d0*/  SHF.R.S32.HI R0, RZ, 0x1f, R28 ;  /* 0x0000001fff007819 */ /* 0x000fe2000001141c */
[----:B------:R-:W1:Y:S01]  /*01e0*/  LDC.64 R52, c[0x0][0x268] ;  /* 0x00009a00ff347b82 */ /* 0x000e620000000a00 */
[----:B------:R-:W-:-:S02]  /*01f0*/  LOP3.LUT R8, R28, 0xfffffffc, RZ, 0xc0, !PT ;  /* 0xfffffffc1c087812 */ /* 0x000fc400078ec0ff */
[----:B------:R-:W-:Y:S02]  /*0200*/  LEA.HI R0, R0, R25, RZ, 0x4 ;  /* 0x0000001900007211 */ /* 0x000fe400078f20ff */
[----:B------:R-:W-:Y:S01]  /*0210*/  LEA.HI R7, R7, R6, RZ, 0x2 ;  /* 0x0000000607077211 */ /* 0x000fe200078f10ff */
[----:B------:R-:W-:Y:S01]  /*0220*/  IMAD.IADD R22, R3, 0x1, -R8 ;  /* 0x0000000103167824 */ /* 0x000fe200078e0a08 */
[----:B------:R-:W-:Y:S01]  /*0230*/  LOP3.LUT R0, R0, 0xfffffff0, RZ, 0xc0, !PT ;  /* 0xfffffff000007812 */ /* 0x000fe200078ec0ff */
[----:B------:R-:W3:Y:S01]  /*0240*/  LDC.64 R8, c[0x0][0x288] ;  /* 0x0000a200ff087b82 */ /* 0x000ee20000000a00 */
[----:B------:R-:W-:Y:S02]  /*0250*/  LOP3.LUT R7, R7, 0xfffffffc, RZ, 0xc0, !PT ;  /* 0xfffffffc07077812 */ /* 0x000fe400078ec0ff */
[----:B------:R-:W-:Y:S01]  /*0260*/  SHF.R.S32.HI R29, RZ, 0x6, R35 ;  /* 0x00000006ff1d7819 */ /* 0x000fe20000011423 */
[----:B------:R-:W-:-:S04]  /*0270*/  IMAD.IADD R0, R25, 0x1, -R0 ;  /* 0x0000000119007824 */ /* 0x000fc800078e0a00 */
[C---:B--2---:R-:W-:Y:S01]  /*0280*/  IMAD.WIDE R26, R0.reuse, 0x4, R26 ;  /* 0x00000004001a7825 */ /* 0x044fe200078e021a */
[----:B------:R-:W-:-:S04]  /*0290*/  LOP3.LUT R19, R0, 0xfffffffc, RZ, 0xc0, !PT ;  /* 0xfffffffc00137812 */ /* 0x000fc800078ec0ff */
[----:B------:R-:W-:-:S04]  /*02a0*/  ISETP.NE.AND P1, PT, R19, 0x4, PT ;  /* 0x000000041300780c */ /* 0x000fc80003f25270 */
[----:B------:R-:W-:Y:S01]  /*02b0*/  ISETP.LT.AND P4, PT, R3, 0x100, !P1 ;  /* 0x000001000300780c */ /* 0x000fe20004f81270 */
[----:B------:R-:W-:Y:S02]  /*02c0*/  IMAD.IADD R6, R6, 0x1, -R7 ;  /* 0x0000000106067824 */ /* 0x000fe400078e0a07 */
[----:B------:R-:W-:Y:S01]  /*02d0*/  IMAD R22, R29, 0x14, R22 ;  /* 0x000000141d167824 */ /* 0x000fe200078e0216 */
[C---:B------:R-:W-:Y:S01]  /*02e0*/  ISETP.GT.AND P0, PT, R0.reuse, 0xb, PT ;  /* 0x0000000b0000780c */ /* 0x040fe20003f04270 */
[----:B----4-:R-:W-:Y:S01]  /*02f0*/  IMAD.WIDE R14, R0, 0x4, R14 ;  /* 0x00000004000e7825 */ /* 0x010fe200078e020e */
[----:B------:R-:W-:-:S07]  /*0300*/  P2R R2, PR, RZ, 0x2 ;  /* 0x00000002ff027803 */ /* 0x000fce0000000000 */
[----:B------:R-:W2:Y:S01]  /*0310*/  @P4 LDG.E.EL R18, desc[UR4][R26.64+-0x10] ;  /* 0xfffff0041a124981 */ /* 0x000ea2000c2e1900 */
[----:B------:R-:W-:Y:S02]  /*0320*/  IMAD R7, R0, R11, -0x14 ;  /* 0xffffffec00077424 */ /* 0x000fe400078e020b */
[----:B------:R-:W-:Y:S01]  /*0330*/  IMAD R6, R29, 0x14, R6 ;  /* 0x000000141d067824 */ /* 0x000fe200078e0206 */
[----:B------:R-:W-:Y:S01]  /*0340*/  ISETP.LT.AND P3, PT, R3, 0x100, P0 ;  /* 0x000001000300780c */ /* 0x000fe20000761270 */
[C---:B------:R-:W-:Y:S01]  /*0350*/  IMAD.IADD R21, R7.reuse, 0x1, R22 ;  /* 0x0000000107157824 */ /* 0x040fe200078e0216 */
[----:B------:R-:W4:Y:S01]  /*0360*/  LDC.64 R10, c[0x0][0x240] ;  /* 0x00009000ff0a7b82 */ /* 0x000f220000000a00 */
[C---:B------:R-:W-:Y:S01]  /*0370*/  IMAD.IADD R31, R7.reuse, 0x1, R6 ;  /* 0x00000001071f7824 */ /* 0x040fe200078e0206 */
[----:B------:R-:W2:Y:S01]  /*0380*/  @P4 LDG.E.EL R17, desc[UR4][R26.64+-0x10] ;  /* 0xfffff0041a114981 */ /* 0x000ea2000c2e1900 */
[----:B------:R-:W-:Y:S02]  /*0390*/  VIADD R7, R7, 0xffffffd8 ;  /* 0xffffffd807077836 */ /* 0x000fe40000000000 */
[----:B01----:R-:W-:Y:S01]  /*03a0*/  IMAD.WIDE R20, R21, 0x4, R4 ;  /* 0x0000000415147825 */ /* 0x003fe200078e0204 */
[----:B------:R-:W2:Y:S03]  /*03b0*/  @P4 LDG.E.EL R42, desc[UR4][R14.64+-0x10] ;  /* 0xfffff0040e2a4981 */ /* 0x000ea6000c2e1900 */
[--C-:B------:R-:W-:Y:S01]  /*03c0*/  IMAD.IADD R13, R6, 0x1, R7.reuse ;  /* 0x00000001060d7824 */ /* 0x100fe200078e0207 */
[----:B------:R-:W2:Y:S01]  /*03d0*/  @P4 LDG.E R39, desc[UR4][R20.64] ;  /* 0x0000000414274981 */ /* 0x000ea2000c1e1900 */
[----:B------:R-:W-:-:S02]  /*03e0*/  IMAD.IADD R7, R22, 0x1, R7 ;  /* 0x0000000116077824 */ /* 0x000fc400078e0207 */
[----:B------:R-:W-:Y:S02]  /*03f0*/  IMAD.WIDE R30, R31, 0x4, R4 ;  /* 0x000000041f1e7825 */ /* 0x000fe400078e0204 */
[----:B------:R-:W0:Y:S02]  /*0400*/  LDC.64 R4, c[0x0][0x258] ;  /* 0x00009600ff047b82 */ /* 0x000e240000000a00 */
[--C-:B---3--:R-:W-:Y:S01]  /*0410*/  IMAD.WIDE R6, R7, 0x4, R8.reuse ;  /* 0x0000000407067825 */ /* 0x108fe200078e0208 */
[----:B------:R1:W3:Y:S03]  /*0420*/  @P4 LDG.E R40, desc[UR4][R30.64] ;  /* 0x000000041e284981 */ /* 0x0002e6000c1e1900 */
[----:B------:R-:W-:-:S05]  /*0430*/  IMAD.WIDE R8, R13, 0x4, R8 ;  /* 0x000000040d087825 */ /* 0x000fca00078e0208 */
[----:B------:R-:W3:Y:S01]  /*0440*/  @P3 LDG.E R16, desc[UR4][R8.64] ;  /* 0x0000000408103981 */ /* 0x000ee2000c1e1900 */
[----:B------:R-:W-:Y:S01]  /*0450*/  CS2R R12, SRZ ;  /* 0x00000000000c7805 */ /* 0x000fe2000001ff00 */
[C---:B----4-:R-:W-:Y:S01]  /*0460*/  IMAD.WIDE R10, R0.reuse, 0x4, R10 ;  /* 0x00000004000a7825 */ /* 0x050fe200078e020a */
[C---:B------:R-:W-:Y:S01]  /*0470*/  ISETP.GE.AND P1, PT, R0.reuse, 0x4, PT ;  /* 0x000000040000780c */ /* 0x040fe20003f26270 */
[----:B-1----:R-:W1:Y:S02]  /*0480*/  LDC.64 R30, c[0x0][0x230] ;  /* 0x00008c00ff1e7b82 */ /* 0x002e640000000a00 */
[----:B------:R-:W-:Y:S01]  /*0490*/  IMAD.MOV.U32 R21, RZ, RZ, RZ ;  /* 0x000000ffff157224 */ /* 0x000fe200078e00ff */
[----:B------:R-:W4:Y:S04]  /*04a0*/  @P4 LDG.E.EL R12, desc[UR4][R10.64+-0x10] ;  /* 0xfffff0040a0c4981 */ /* 0x000f28000c2e1900 */
[----:B------:R-:W4:Y:S01]  /*04b0*/  @P3 LDG.E R13, desc[UR4][R6.64] ;  /* 0x00000004060d3981 */ /* 0x000f22000c1e1900 */
[----:B0-----:R-:W-:-:S03]  /*04c0*/  IMAD.WIDE R26, R0, 0x4, R4 ;  /* 0x00000004001a7825 */ /* 0x001fc600078e0204 */
[----:B------:R0:W4:Y:S01]  /*04d0*/  @P4 LDG.E.EL R45, desc[UR4][R10.64+-0x10] ;  /* 0xfffff0040a2d4981 */ /* 0x000122000c2e1900 */
[----:B------:R-:W-:-:S03]  /*04e0*/  IMAD.MOV.U32 R4, RZ, RZ, RZ ;  /* 0x000000ffff047224 */ /* 0x000fc600078e00ff */
[----:B------:R-:W4:Y:S04]  /*04f0*/  @P4 LDG.E.EL R21, desc[UR4][R14.64+-0x10] ;  /* 0xfffff0040e154981 */ /* 0x000f28000c2e1900 */
[----:B------:R-:W4:Y:S04]  /*0500*/  @P4 LDG.E.EL R4, desc[UR4][R26.64+-0x10] ;  /* 0xfffff0041a044981 */ /* 0x000f28000c2e1900 */
[----:B------:R5:W4:Y:S01]  /*0510*/  @P4 LDG.E.EL R43, desc[UR4][R26.64+-0x10] ;  /* 0xfffff0041a2b4981 */ /* 0x000b22000c2e1900 */
[----:B------:R-:W-:Y:S02]  /*0520*/  IMAD.MOV.U32 R20, RZ, RZ, 0x3e800000 ;  /* 0x3e800000ff147424 */ /* 0x000fe400078e00ff */
[----:B0-----:R-:W-:-:S02]  /*0530*/  IMAD.MOV.U32 R10, RZ, RZ, RZ ;  /* 0x000000ffff0a7224 */ /* 0x001fc400078e00ff */
[----:B-----5:R-:W-:Y:S01]  /*0540*/  IMAD.WIDE R46, R0, 0x4, R46 ;  /* 0x00000004002e7825 */ /* 0x020fe200078e022e */
[----:B------:R-:W-:-:S03]  /*0550*/  ISETP.NE.AND P0, PT, R19, 0x8, PT ;  /* 0x000000081300780c */ /* 0x000fc60003f05270 */
[C---:B------:R-:W-:Y:S01]  /*0560*/  IMAD.WIDE R48, R0.reuse, 0x4, R48 ;  /* 0x0000000400307825 */ /* 0x040fe200078e0230 */
[----:B------:R-:W-:Y:S02]  /*0570*/  CS2R R6, SRZ ;  /* 0x0000000000067805 */ /* 0x000fe4000001ff00 */
[----:B------:R-:W-:Y:S01]  /*0580*/  CS2R R26, SRZ ;  /* 0x00000000001a7805 */ /* 0x000fe2000001ff00 */
[----:B------:R-:W-:-:S04]  /*0590*/  IMAD.WIDE R36, R0, 0x4, R36 ;  /* 0x0000000400247825 */ /* 0x000fc800078e0224 */
[----:B------:R-:W-:-:S04]  /*05a0*/  IMAD.WIDE R50, R0, 0x4, R50 ;  /* 0x0000000400327825 */ /* 0x000fc800078e0232 */
[----:B------:R-:W-:Y:S02]  /*05b0*/  IMAD R11, R29, -0x4, R22 ;  /* 0xfffffffc1d0b7824 */ /* 0x000fe400078e0216 */
[----:B------:R-:W0:Y:S01]  /*05c0*/  LDC.64 R22, c[0x0][0x260] ;  /* 0x00009800ff167b82 */ /* 0x000e220000000a00 */
[----:B------:R-:W-:Y:S02]  /*05d0*/  IMAD.MOV.U32 R34, RZ, RZ, RZ ;  /* 0x000000ffff227224 */ /* 0x000fe400078e00ff */
[----:B------:R-:W-:Y:S02]  /*05e0*/  IMAD.MOV.U32 R14, RZ, RZ, RZ ;  /* 0x000000ffff0e7224 */ /* 0x000fe400078e00ff */
[----:B------:R-:W-:Y:S02]  /*05f0*/  IMAD.MOV.U32 R19, RZ, RZ, RZ ;  /* 0x000000ffff137224 */ /* 0x000fe400078e00ff */
[----:B------:R-:W-:Y:S02]  /*0600*/  IMAD R24, R0, 0x4, R11 ;  /* 0x0000000400187824 */ /* 0x000fe400078e020b */
[----:B------:R-:W-:-:S02]  /*0610*/  IMAD.MOV.U32 R8, RZ, RZ, RZ ;  /* 0x000000ffff087224 */ /* 0x000fc400078e00ff */
[----:B-1----:R-:W-:-:S04]  /*0620*/  IMAD.WIDE R30, R0, 0x4, R30 ;  /* 0x00000004001e7825 */ /* 0x002fc800078e021e */
[----:B------:R-:W-:Y:S01]  /*0630*/  IMAD.WIDE R52, R0, 0x4, R52 ;  /* 0x0000000400347825 */ /* 0x000fe200078e0234 */
[----:B--2---:R-:W-:-:S05]  /*0640*/  SEL R5, R18, RZ, P4 ;  /* 0x000000ff12057207 */ /* 0x004fca0002000000 */
[----:B------:R-:W-:-:S04]  /*0650*/  FADD R5, R5, 9.9999997473787516356e-06 ;  /* 0x3727c5ac05057421 */ /* 0x000fc80000000000 */
[----:B------:R-:W1:Y:S02]  /*0660*/  MUFU.SQRT R33, R5 ;  /* 0x0000000500217308 */ /* 0x000e640000002000 */
[C---:B-1----:R-:W-:Y:S02]  /*0670*/  FSETP.GT.AND P5, PT, R33.reuse, 8.50705917302346158658e+37, PT ;  /* 0x7e8000002100780b */ /* 0x042fe40003fa4000 */
[----:B------:R-:W-:Y:S02]  /*0680*/  FSETP.GEU.AND P2, PT, R33, 1.175494350822287508e-38, PT ;  /* 0x008000002100780b */ /* 0x000fe40003f4e000 */
[----:B------:R-:W-:Y:S02]  /*0690*/  FSEL R44, R20, 1, P5 ;  /* 0x3f800000142c7808 */ /* 0x000fe40002800000 */
[----:B---3--:R-:W-:-:S07]  /*06a0*/  SEL R16, R16, RZ, P3 ;  /* 0x000000ff10107207 */ /* 0x008fce0001800000 */
[----:B------:R-:W-:Y:S02]  /*06b0*/  @P5 FMUL R33, R33, 0.25 ;  /* 0x3e80000021215820 */ /* 0x000fe40000400000 */
[----:B------:R-:W-:Y:S02]  /*06c0*/  @!P2 FMUL R44, R44, 16777216 ;  /* 0x4b8000002c2ca820 */ /* 0x000fe40000400000 */
[----:B------:R-:W-:Y:S01]  /*06d0*/  @!P2 FMUL R33, R33, 16777216 ;  /* 0x4b8000002121a820 */ /* 0x000fe20000400000 */
[----:B------:R-:W-:-:S04]  /*06e0*/  FSETP.GEU.AND P2, PT, R16, RZ, PT ;  /* 0x000000ff1000720b */ /* 0x000fc80003f4e000 */
[----:B------:R-:W-:Y:S02]  /*06f0*/  FSEL R15, R16, RZ, P2 ;  /* 0x000000ff100f7208 */ /* 0x000fe40001000000 */
[----:B------:R-:W-:Y:S01]  /*0700*/  ISETP.LT.AND P2, PT, R3, 0x100, !P1 ;  /* 0x000001000300780c */ /* 0x000fe20004f41270 */
[----:B------:R-:W-:Y:S01]  /*0710*/  IMAD.MOV.U32 R16, RZ, RZ, RZ ;  /* 0x000000ffff107224 */ /* 0x000fe200078e00ff */
[----:B----4-:R-:W-:Y:S01]  /*0720*/  SEL R9, R12, RZ, P4 ;  /* 0x000000ff0c097207 */ /* 0x010fe20002000000 */
[----:B------:R-:W-:Y:S01]  /*0730*/  IMAD.MOV.U32 R12, RZ, RZ, RZ ;  /* 0x000000ffff0c7224 */ /* 0x000fe200078e00ff */
[----:B------:R-:W-:Y:S02]  /*0740*/  SEL R13, R13, RZ, P3 ;  /* 0x000000ff0d0d7207 */ /* 0x000fe40001800000 */
[----:B------:R-:W-:Y:S02]  /*0750*/  SEL R18, R4, RZ, P4 ;  /* 0x000000ff04127207 */ /* 0x000fe40002000000 */
[----:B------:R-:W-:-:S05]  /*0760*/  CS2R R4, SRZ ;  /* 0x0000000000047805 */ /* 0x000fca000001ff00 */
[----:B------:R-:W2:Y:S04]  /*0770*/  @P2 LDG.E.EL R10, desc[UR4][R46.64] ;  /* 0x000000042e0a2981 */ /* 0x000ea8000c2e1900 */
[----:B------:R1:W3:Y:S01]  /*0780*/  @P2 LDG.E.EL R16, desc[UR4][R46.64] ;  /* 0x000000042e102981 */ /* 0x0002e2000c2e1900 */
[----:B------:R-:W-:Y:S02]  /*0790*/  SEL R39, R39, RZ, P4 ;  /* 0x000000ff27277207 */ /* 0x000fe40002000000 */
[----:B------:R-:W-:Y:S01]  /*07a0*/  SEL R40, R40, RZ, P4 ;  /* 0x000000ff28287207 */ /* 0x000fe20002000000 */
[----:B------:R-:W4:Y:S01]  /*07b0*/  @P2 LDG.E.EL R4, desc[UR4][R48.64] ;  /* 0x0000000430042981 */ /* 0x000f22000c2e1900 */
[----:B------:R-:W-:Y:S02]  /*07c0*/  SEL R17, R17, RZ, P4 ;  /* 0x000000ff11117207 */ /* 0x000fe40002000000 */
[----:B------:R-:W-:Y:S01]  /*07d0*/  SEL R45, R45, RZ, P4 ;  /* 0x000000ff2d2d7207 */ /* 0x000fe20002000000 */
[----:B------:R5:W2:Y:S01]  /*07e0*/  @P2 LDG.E.EL R12, desc[UR4][R48.64] ;  /* 0x00000004300c2981 */ /* 0x000aa2000c2e1900 */
[----:B-1----:R-:W1:Y:S01]  /*07f0*/  LDC.64 R46, c[0x0][0x278] ;  /* 0x00009e00ff2e7b82 */ /* 0x002e620000000a00 */
[----:B------:R-:W-:-:S02]  /*0800*/  SEL R42, R42, RZ, P4 ;  /* 0x000000ff2a2a7207 */ /* 0x000fc40002000000 */
[----:B------:R-:W2:Y:S01]  /*0810*/  @P2 LDG.E.EL R6, desc[UR4][R36.64] ;  /* 0x0000000424062981 */ /* 0x000ea2000c2e1900 */
[----:B------:R-:W-:Y:S02]  /*0820*/  SEL R21, R21, RZ, P4 ;  /* 0x000000ff15157207 */ /* 0x000fe40002000000 */
[----:B------:R-:W-:Y:S01]  /*0830*/  SEL R43, R43, RZ, P4 ;  /* 0x000000ff2b2b7207 */ /* 0x000fe20002000000 */
[----:B------:R0:W2:Y:S01]  /*0840*/  @P2 LDG.E.EL R7, desc[UR4][R36.64] ;  /* 0x0000000424072981 */ /* 0x0000a2000c2e1900 */
[C---:B------:R-:W-:Y:S01]  /*0850*/  FSETP.GEU.AND P4, PT, R13.reuse, RZ, PT ;  /* 0x000000ff0d00720b */ /* 0x040fe20003f8e000 */
[----:B-----5:R-:W5:Y:S02]  /*0860*/  LDC.64 R48, c[0x0][0x290] ;  /* 0x0000a400ff307b82 */ /* 0x020f640000000a00 */
[----:B------:R-:W2:Y:S01]  /*0870*/  @P2 LDG.E.EL R5, desc[UR4][R30.64] ;  /* 0x000000041e052981 */ /* 0x000ea2000c2e1900 */
[----:B------:R-:W-:Y:S02]  /*0880*/  FSEL R13, R13, RZ, P4 ;  /* 0x000000ff0d0d7208 */ /* 0x000fe40002000000 */
[----:B------:R-:W-:Y:S01]  /*0890*/  ISETP.LT.AND P4, PT, R3, 0x100, !P0 ;  /* 0x000001000300780c */ /* 0x000fe20004781270 */
[----:B------:R-:W2:Y:S01]  /*08a0*/  @P2 LDG.E.EL R8, desc[UR4][R30.64] ;  /* 0x000000041e082981 */ /* 0x000ea2000c2e1900 */
[----:B0-----:R-:W-:Y:S01]  /*08b0*/  CS2R R36, SRZ ;  /* 0x0000000000247805 */ /* 0x001fe2000001ff00 */
[----:B-1----:R-:W-:-:S10]  /*08c0*/  IMAD.WIDE R46, R0, 0x4, R46 ;  /* 0x00000004002e7825 */ /* 0x002fd400078e022e */
[----:B------:R-:W2:Y:S04]  /*08d0*/  @P4 LDG.E.EL R32, desc[UR4][R50.64+-0x20] ;  /* 0xffffe00432204981 */ /* 0x000ea8000c2e1900 */
[----:B------:R0:W3:Y:S04]  /*08e0*/  @P4 LDG.E.EL R26, desc[UR4][R50.64+-0x20] ;  /* 0xffffe004321a4981 */ /* 0x0000e8000c2e1900 */
[----:B------:R-:W4:Y:S04]  /*08f0*/  @P4 LDG.E.EL R34, desc[UR4][R46.64+-0x20] ;  /* 0xffffe0042e224981 */ /* 0x000f28000c2e1900 */
[----:B------:R1:W4:Y:S01]  /*0900*/  @P4 LDG.E.EL R37, desc[UR4][R46.64+-0x20] ;  /* 0xffffe0042e254981 */ /* 0x000322000c2e1900 */
[----:B0-----:R-:W0:Y:S01]  /*0910*/  LDC.64 R50, c[0x0][0x280] ;  /* 0x0000a000ff327b82 */ /* 0x001e220000000a00 */
[----:B-----5:R-:W-:Y:S01]  /*0920*/  IMAD.WIDE R48, R0, 0x4, R48 ;  /* 0x0000000400307825 */ /* 0x020fe200078e0230 */
[----:B------:R-:W-:Y:S01]  /*0930*/  CS2R R30, SRZ ;  /* 0x00000000001e7805 */ /* 0x000fe2000001ff00 */
[----:B------:R-:W5:Y:S04]  /*0940*/  @P4 LDG.E.EL R36, desc[UR4][R52.64+-0x20] ;  /* 0xffffe00434244981 */ /* 0x000f68000c2e1900 */
[----:B------:R-:W5:Y:S01]  /*0950*/  @P3 LDG.E.EL R14, desc[UR4][R48.64+-0x30] ;  /* 0xffffd004300e3981 */ /* 0x000f62000c2e1900 */
[----:B-1----:R-:W1:Y:S03]  /*0960*/  LDC.64 R46, c[0x0][0x298] ;  /* 0x0000a600ff2e7b82 */ /* 0x002e660000000a00 */
[----:B------:R0:W5:Y:S04]  /*0970*/  @P3 LDG.E.EL R19, desc[UR4][R48.64+-0x30] ;  /* 0xffffd00430133981 */ /* 0x000168000c2e1900 */
[----:B------:R-:W5:Y:S01]  /*0980*/  @P4 LDG.E.EL R38, desc[UR4][R52.64+-0x20] ;  /* 0xffffe00434264981 */ /* 0x000f62000c2e1900 */
[----:B0-----:R-:W-:-:S04]  /*0990*/  VIADD R49, R24, 0xffffffe0 ;  /* 0xffffffe018317836 */ /* 0x001fc80000000000 */
[----:B------:R-:W-:Y:S01]  /*09a0*/  IMAD.WIDE R48, R49, 0x4, R22 ;  /* 0x0000000431307825 */ /* 0x000fe200078e0216 */
[----:B------:R-:W-:-:S03]  /*09b0*/  CS2R R22, SRZ ;  /* 0x0000000000167805 */ /* 0x000fc6000001ff00 */
[----:B------:R-:W-:-:S03]  /*09c0*/  IMAD.WIDE R50, R0, 0x4, R50 ;  /* 0x0000000400327825 */ /* 0x000fc600078e0232 */
[----:B------:R-:W5:Y:S01]  /*09d0*/  @P4 LDG.E.64 R22, desc[UR4][R48.64] ;  /* 0x0000000430164981 */ /* 0x000f62000c1e1b00 */
[----:B-1----:R-:W-:-:S03]  /*09e0*/  IMAD.WIDE R46, R0, 0x4, R46 ;  /* 0x00000004002e7825 */ /* 0x002fc600078e022e */
[----:B------:R-:W5:Y:S04]  /*09f0*/  @P4 LDG.E.EL R27, desc[UR4][R50.64+-0x20] ;  /* 0xffffe004321b4981 */ /* 0x000f68000c2e1900 */
[----:B------:R-:W5:Y:S04]  /*0a00*/  @P4 LDG.E.EL R30, desc[UR4][R50.64+-0x20] ;  /* 0xffffe004321e4981 */ /* 0x000f68000c2e1900 */
[----:B------:R-:W5:Y:S01]  /*0a10*/  @P3 LDG.E.EL R31, desc[UR4][R46.64+-0x30] ;  /* 0xffffd0042e1f3981 */ /* 0x000f62000c2e1900 */
[----:B------:R-:W-:-:S06]  /*0a20*/  IMAD.MOV.U32 R11, RZ, RZ, RZ ;  /* 0x000000ffff0b7224 */ /* 0x000fcc00078e00ff */
[----:B------:R0:W5:Y:S01]  /*0a30*/  @P3 LDG.E.EL R11, desc[UR4][R46.64+-0x30] ;  /* 0xffffd0042e0b3981 */ /* 0x000162000c2e1900 */
[----:B------:R-:W1:Y:S01]  /*0a40*/  MUFU.RCP R33, R33 ;  /* 0x0000002100217308 */ /* 0x000e620000001000 */
[----:B------:R-:W-:Y:S01]  /*0a50*/  SHF.R.S32.HI R28, RZ, 0x1f, R28 ;  /* 0x0000001fff1c7819 */ /* 0x000fe2000001141c */
[----:B-1----:R-:W-:-:S03]  /*0a60*/  FMUL R44, R33, R44 ;  /* 0x0000002c212c7220 */ /* 0x002fc60000400000 */
[----:B------:R-:W-:-:S04]  /*0a70*/  LEA.HI R28, R28, R25, RZ, 0x4 ;  /* 0x000000191c1c7211 */ /* 0x000fc800078f20ff */
[----:B------:R-:W-:Y:S01]  /*0a80*/  LOP3.LUT R28, R28, 0xfffffff0, RZ, 0xc0, !PT ;  /* 0xfffffff01c1c7812 */ /* 0x000fe200078ec0ff */
[----:B0-----:R-:W-:Y:S01]  /*0a90*/  FADD R47, R17, 9.9999997473787516356e-06 ;  /* 0x3727c5ac112f7421 */ /* 0x001fe20000000000 */
[----:B--2---:R-:W-:Y:S02]  /*0aa0*/  SEL R32, R32, RZ, P4 ;  /* 0x000000ff20207207 */ /* 0x004fe40002000000 */
[----:B---3--:R-:W-:Y:S02]  /*0ab0*/  SEL R26, R26, RZ, P4 ;  /* 0x000000ff1a1a7207 */ /* 0x008fe40002000000 */
[----:B----4-:R-:W-:Y:S02]  /*0ac0*/  SEL R34, R34, RZ, P4 ;  /* 0x000000ff22227207 */ /* 0x010fe40002000000 */
[----:B------:R-:W-:Y:S02]  /*0ad0*/  SEL R37, R37, RZ, P4 ;  /* 0x000000ff25257207 */ /* 0x000fe40002000000 */
[----:B-----5:R-:W-:-:S02]  /*0ae0*/  SEL R36, R36, RZ, P4 ;  /* 0x000000ff24247207 */ /* 0x020fc40002000000 */
[----:B------:R-:W-:Y:S02]  /*0af0*/  SEL R38, R38, RZ, P4 ;  /* 0x000000ff26267207 */ /* 0x000fe40002000000 */
[----:B------:R-:W-:Y:S02]  /*0b00*/  SEL R23, R23, RZ, P4 ;  /* 0x000000ff17177207 */ /* 0x000fe40002000000 */
[----:B------:R-:W-:Y:S02]  /*0b10*/  SEL R24, R22, RZ, P4 ;  /* 0x000000ff16187207 */ /* 0x000fe40002000000 */
[----:B------:R-:W-:Y:S02]  /*0b20*/  SEL R27, R27, RZ, P4 ;  /* 0x000000ff1b1b7207 */ /* 0x000fe40002000000 */
[----:B------:R-:W-:Y:S02]  /*0b30*/  SEL R30, R30, RZ, P4 ;  /* 0x000000ff1e1e7207 */ /* 0x000fe40002000000 */
[----:B------:R-:W-:-:S02]  /*0b40*/  FSETP.GEU.AND P4, PT, R23, RZ, PT ;  /* 0x000000ff1700720b */ /* 0x000fc40003f8e000 */
[----:B------:R-:W-:Y:S02]  /*0b50*/  SEL R22, R31, RZ, P3 ;  /* 0x000000ff1f167207 */ /* 0x000fe40001800000 */
[----:B------:R-:W-:Y:S02]  /*0b60*/  FSEL R31, R23, RZ, P4 ;  /* 0x000000ff171f7208 */ /* 0x000fe40002000000 */
[----:B------:R-:W-:-:S04]  /*0b70*/  FSETP.GEU.AND P4, PT, R40, RZ, PT ;  /* 0x000000ff2800720b */ /* 0x000fc80003f8e000 */
[----:B------:R-:W-:Y:S02]  /*0b80*/  FSEL R40, R40, RZ, P4 ;  /* 0x000000ff28287208 */ /* 0x000fe40002000000 */
[----:B------:R-:W-:-:S04]  /*0b90*/  FSETP.GEU.AND P4, PT, R39, RZ, PT ;  /* 0x000000ff2700720b */ /* 0x000fc80003f8e000 */
[----:B------:R-:W-:Y:S01]  /*0ba0*/  FSEL R48, R39, RZ, P4 ;  /* 0x000000ff27307208 */ /* 0x000fe20002000000 */
[----:B------:R-:W-:-:S04]  /*0bb0*/  FADD R22, R22, 9.9999997473787516356e-06 ;  /* 0x3727c5ac16167421 */ /* 0x000fc80000000000 */
[----:B------:R-:W-:Y:S02]  /*0bc0*/  FADD R45, -R45, R48 ;  /* 0x000000302d2d7221 */ /* 0x000fe40000000100 */
[----:B------:R-:W0:Y:S01]  /*0bd0*/  LDC.64 R48, c[0x0][0x210] ;  /* 0x00008400ff307b82 */ /* 0x000e220000000a00 */
[----:B------:R1:W2:Y:S01]  /*0be0*/  MUFU.SQRT R33, R22 ;  /* 0x0000001600217308 */ /* 0x0002a20000002000 */
[----:B------:R-:W-:-:S04]  /*0bf0*/  FMUL R44, R44, R45 ;  /* 0x0000002d2c2c7220 */ /* 0x000fc80000400000 */
[----:B------:R-:W-:Y:S01]  /*0c00*/  FFMA R42, R42, R44, R43 ;  /* 0x0000002c2a2a7223 */ /* 0x000fe2000000002b */
[----:B------:R-:W-:Y:S01]  /*0c10*/  SHF.R.S32.HI R44, RZ, 0x1f, R3 ;  /* 0x0000001fff2c7819 */ /* 0x000fe20000011403 */
[----:B-1----:R-:W1:Y:S03]  /*0c20*/  LDC.64 R22, c[0x0][0x2a0] ;  /* 0x0000a800ff167b82 */ /* 0x002e660000000a00 */
[----:B------:R-:W-:Y:S02]  /*0c30*/  LEA.HI R25, R44, R3, RZ, 0x2 ;  /* 0x000000032c197211 */ /* 0x000fe400078f10ff */
[----:B------:R-:W-:Y:S02]  /*0c40*/  LOP3.LUT R44, R35, 0xffffffc0, RZ, 0xc0, !PT ;  /* 0xffffffc0232c7812 */ /* 0x000fe400078ec0ff */
[----:B------:R-:W-:-:S03]  /*0c50*/  SHF.R.S32.HI R25, RZ, 0x2, R25 ;  /* 0x00000002ff197819 */ /* 0x000fc60000011419 */
[----:B------:R-:W-:-:S04]  /*0c60*/  IMAD.IADD R44, R3, 0x1, -R44 ;  /* 0x00000001032c7824 */ /* 0x000fc800078e0a2c */
[----:B------:R-:W-:Y:S02]  /*0c70*/  IMAD R29, R29, 0x10, R44 ;  /* 0x000000101d1d7824 */ /* 0x000fe400078e022c */
[----:B------:R-:W-:Y:S02]  /*0c80*/  IMAD.IADD R25, R25, 0x1, -R28 ;  /* 0x0000000119197824 */ /* 0x000fe400078e0a1c */
[----:B0-----:R-:W-:Y:S02]  /*0c90*/  IMAD.WIDE R50, R29, 0x4, R48 ;  /* 0x000000041d327825 */ /* 0x001fe400078e0230 */
[----:B------:R-:W0:Y:S02]  /*0ca0*/  LDC.64 R48, c[0x0][0x2a8] ;  /* 0x0000aa00ff307b82 */ /* 0x000e240000000a00 */
[----:B-1----:R-:W-:Y:S01]  /*0cb0*/  IMAD.WIDE R44, R25, 0x4, R22 ;  /* 0x00000004192c7825 */ /* 0x002fe200078e0216 */
[----:B------:R-:W-:-:S06]  /*0cc0*/  CS2R R22, SRZ ;  /* 0x0000000000167805 */ /* 0x000fcc000001ff00 */
[----:B------:R-:W3:Y:S01]  /*0cd0*/  @P2 LDG.E.64 R22, desc[UR4][R50.64] ;  /* 0x0000000432162981 */ /* 0x000ee2000c1e1b00 */
[----:B------:R-:W-:Y:S02]  /*0ce0*/  IMAD.MOV.U32 R28, RZ, RZ, RZ ;  /* 0x000000ffff1c7224 */ /* 0x000fe400078e00ff */
[----:B------:R-:W-:Y:S02]  /*0cf0*/  IMAD.MOV.U32 R29, RZ, RZ, RZ ;  /* 0x000000ffff1d7224 */ /* 0x000fe400078e00ff */
[----:B------:R-:W-:Y:S02]  /*0d00*/  IMAD.MOV.U32 R35, RZ, RZ, RZ ;  /* 0x000000ffff237224 */ /* 0x000fe400078e00ff */
[----:B------:R-:W4:Y:S01]  /*0d10*/  @P3 LDG.E.EL R28, desc[UR4][R44.64+-0x30] ;  /* 0xffffd0042c1c3981 */ /* 0x000f22000c2e1900 */
[----:B0-----:R-:W-:-:S03]  /*0d20*/  IMAD.WIDE R48, R25, 0x4, R48 ;  /* 0x0000000419307825 */ /* 0x001fc600078e0230 */
[----:B------:R0:W5:Y:S01]  /*0d30*/  @P3 LDG.E.EL R35, desc[UR4][R44.64+-0x30] ;  /* 0xffffd0042c233981 */ /* 0x000162000c2e1900 */
[----:B------:R-:W-:-:S03]  /*0d40*/  IMAD.MOV.U32 R25, RZ, RZ, RZ ;  /* 0x000000ffff197224 */ /* 0x000fc600078e00ff */
[----:B------:R-:W5:Y:S04]  /*0d50*/  @P3 LDG.E.EL R29, desc[UR4][R48.64+-0x30] ;  /* 0xffffd004301d3981 */ /* 0x000f68000c2e1900 */
[----:B------:R1:W5:Y:S01]  /*0d60*/  @P3 LDG.E.EL R25, desc[UR4][R48.64+-0x30] ;  /* 0xffffd00430193981 */ /* 0x000362000c2e1900 */
[----:B------:R0:W1:Y:S01]  /*0d70*/  MUFU.SQRT R17, R47 ;  /* 0x0000002f00117308 */ /* 0x0000620000002000 */
[----:B------:R-:W-:Y:S02]  /*0d80*/  SEL R11, R11, RZ, P3 ;  /* 0x000000ff0b0b7207 */ /* 0x000fe40001800000 */
[----:B--2---:R-:W-:-:S03]  /*0d90*/  FSETP.GT.AND P4, PT, R33, 8.50705917302346158658e+37, PT ;  /* 0x7e8000002100780b */ /* 0x004fc60003f84000 */
[----:B0-----:R-:W-:-:S04]  /*0da0*/  FADD R47, R11, 9.9999997473787516356e-06 ;  /* 0x3727c5ac0b2f7421 */ /* 0x001fc80000000000 */
[----:B------:R-:W0:Y:S01]  /*0db0*/  MUFU.SQRT R11, R47 ;  /* 0x0000002f000b7308 */ /* 0x000e220000002000 */
[----:B-1----:R-:W-:Y:S02]  /*0dc0*/  FSETP.GT.AND P5, PT, R17, 8.50705917302346158658e+37, PT ;  /* 0x7e8000001100780b */ /* 0x002fe40003fa4000 */
[----:B------:R-:W-:Y:S01]  /*0dd0*/  SEL R10, R10, RZ, P2 ;  /* 0x000000ff0a0a7207 */ /* 0x000fe20001000000 */
[----:B------:R-:W-:Y:S01]  /*0de0*/  IMAD.MOV.U32 R41, RZ, RZ, 0x3e800000 ;  /* 0x3e800000ff297424 */ /* 0x000fe200078e00ff */
[C---:B------:R-:W-:Y:S01]  /*0df0*/  FSETP.GEU.AND P1, PT, R33.reuse, 1.175494350822287508e-38, PT ;  /* 0x008000002100780b */ /* 0x040fe20003f2e000 */
[----:B------:R-:W-:Y:S02]  /*0e00*/  @P4 FMUL R33, R33, 0.25 ;  /* 0x3e80000021214820 */ /* 0x000fe40000400000 */
[----:B------:R-:W-:Y:S01]  /*0e10*/  FADD R45, R10, 9.9999997473787516356e-06 ;  /* 0x3727c5ac0a2d7421 */ /* 0x000fe20000000000 */
[----:B------:R-:W-:Y:S02]  /*0e20*/  FSEL R39, R41, 1, P4 ;  /* 0x3f80000029277808 */ /* 0x000fe40002000000 */
[C---:B------:R-:W-:Y:S01]  /*0e30*/  FSETP.GEU.AND P4, PT, R17.reuse, 1.175494350822287508e-38, PT ;  /* 0x008000001100780b */ /* 0x040fe20003f8e000 */
[----:B------:R-:W1:Y:S01]  /*0e40*/  MUFU.SQRT R44, R45 ;  /* 0x0000002d002c7308 */ /* 0x000e620000002000 */
[----:B------:R-:W-:Y:S01]  /*0e50*/  FSEL R43, R20, 1, P5 ;  /* 0x3f800000142b7808 */ /* 0x000fe20002800000 */
[----:B------:R-:W-:Y:S01]  /*0e60*/  @P5 FMUL R17, R17, 0.25 ;  /* 0x3e80000011115820 */ /* 0x000fe20000400000 */
[----:B0-----:R-:W-:-:S02]  /*0e70*/  FSETP.GT.AND P5, PT, R11, 8.50705917302346158658e+37, PT ;  /* 0x7e8000000b00780b */ /* 0x001fc40003fa4000 */
[----:B------:R-:W-:Y:S02]  /*0e80*/  P2R R46, PR, RZ, 0x2 ;  /* 0x00000002ff2e7803 */ /* 0x000fe40000000000 */
[----:B------:R-:W-:Y:S02]  /*0e90*/  FSETP.GEU.AND P1, PT, R11, 1.175494350822287508e-38, PT ;  /* 0x008000000b00780b */ /* 0x000fe40003f2e000 */
[----:B------:R-:W-:-:S03]  /*0ea0*/  FSEL R41, R41, 1, P5 ;  /* 0x3f80000029297808 */ /* 0x000fc60002800000 */
[----:B------:R-:W-:-:S04]  /*0eb0*/  @!P4 FMUL R17, R17, 16777216 ;  /* 0x4b8000001111c820 */ /* 0x000fc80000400000 */
[----:B------:R-:W-:Y:S01]  /*0ec0*/  @P5 FMUL R11, R11, 0.25 ;  /* 0x3e8000000b0b5820 */ /* 0x000fe20000400000 */
[C---:B-1----:R-:W-:Y:S01]  /*0ed0*/  FSETP.GT.AND P5, PT, R44.reuse, 8.50705917302346158658e+37, PT ;  /* 0x7e8000002c00780b */ /* 0x042fe20003fa4000 */
[----:B------:R-:W-:Y:S01]  /*0ee0*/  @!P4 FMUL R43, R43, 16777216 ;  /* 0x4b8000002b2bc820 */ /* 0x000fe20000400000 */
[----:B------:R-:W-:Y:S02]  /*0ef0*/  FSETP.GEU.AND P4, PT, R44, 1.175494350822287508e-38, PT ;  /* 0x008000002c00780b */ /* 0x000fe40003f8e000 */
[----:B------:R-:W-:Y:S01]  /*0f00*/  SEL R16, R16, RZ, P2 ;  /* 0x000000ff10107207 */ /* 0x000fe20001000000 */
[----:B------:R-:W-:Y:S08]  /*0f10*/  MUFU.RCP R48, R17 ;  /* 0x0000001100307308 */ /* 0x000ff00000001000 */
[----:B------:R-:W-:Y:S01]  /*0f20*/  @P5 FMUL R44, R44, 0.25 ;  /* 0x3e8000002c2c5820 */ /* 0x000fe20000400000 */
[----:B------:R-:W-:-:S03]  /*0f30*/  FADD R47, R16, 9.9999997473787516356e-06 ;  /* 0x3727c5ac102f7421 */ /* 0x000fc60000000000 */
[----:B------:R-:W-:Y:S01]  /*0f40*/  @!P4 FMUL R44, R44, 16777216 ;  /* 0x4b8000002c2cc820 */ /* 0x000fe20000400000 */
[----:B------:R0:W1:Y:S01]  /*0f50*/  MUFU.SQRT R16, R47 ;  /* 0x0000002f00107308 */ /* 0x0000620000002000 */
[----:B------:R-:W-:-:S07]  /*0f60*/  FSEL R10, R20, 1, P5 ;  /* 0x3f800000140a7808 */ /* 0x000fce0002800000 */
[----:B------:R-:W2:Y:S01]  /*0f70*/  MUFU.RCP R17, R44 ;  /* 0x0000002c00117308 */ /* 0x000ea20000001000 */
[----:B------:R-:W-:Y:S01]  /*0f80*/  @!P4 FMUL R10, R10, 16777216 ;  /* 0x4b8000000a0ac820 */ /* 0x000fe20000400000 */
[----:B0-----:R-:W-:Y:S01]  /*0f90*/  FADD R47, R32, 9.9999997473787516356e-06 ;  /* 0x3727c5ac202f7421 */ /* 0x001fe20000000000 */
[----:B-1----:R-:W-:Y:S02]  /*0fa0*/  FSETP.GT.AND P5, PT, R16, 8.50705917302346158658e+37, PT ;  /* 0x7e8000001000780b */ /* 0x002fe40003fa4000 */
[----:B--2---:R-:W-:-:S03]  /*0fb0*/  FMUL R10, R17, R10 ;  /* 0x0000000a110a7220 */ /* 0x004fc60000400000 */
[----:B------:R-:W0:Y:S01]  /*0fc0*/  MUFU.SQRT R17, R47 ;  /* 0x0000002f00117308 */ /* 0x000e220000002000 */
[----:B------:R-:W-:Y:S01]  /*0fd0*/  FMUL R43, R48, R43 ;  /* 0x0000002b302b7220 */ /* 0x000fe20000400000 */
[----:B------:R-:W-:Y:S01]  /*0fe0*/  FADD R48, R26, 9.9999997473787516356e-06 ;  /* 0x3727c5ac1a307421 */ /* 0x000fe20000000000 */
[----:B------:R-:W-:-:S05]  /*0ff0*/  FSETP.GEU.AND P6, PT, R16, 1.175494350822287508e-38, PT ;  /* 0x008000001000780b */ /* 0x000fca0003fce000 */
[----:B------:R-:W-:Y:S01]  /*1000*/  @P5 FMUL R16, R16, 0.25 ;  /* 0x3e80000010105820 */ /* 0x000fe20000400000 */
[C---:B------:R-:W-:Y:S01]  /*1010*/  FSEL R45, R20.reuse, 1, P5 ;  /* 0x3f800000142d7808 */ /* 0x040fe20002800000 */
[----:B------:R-:W1:Y:S01]  /*1020*/  MUFU.SQRT R26, R48 ;  /* 0x00000030001a7308 */ /* 0x000e620000002000 */
[C---:B0-----:R-:W-:Y:S02]  /*1030*/  FSETP.GT.AND P5, PT, R17.reuse, 8.50705917302346158658e+37, PT ;  /* 0x7e8000001100780b */ /* 0x041fe40003fa4000 */
[----:B------:R-:W-:Y:S02]  /*1040*/  FSETP.GEU.AND P4, PT, R17, 1.175494350822287508e-38, PT ;  /* 0x008000001100780b */ /* 0x000fe40003f8e000 */
[----:B------:R-:W-:-:S09]  /*1050*/  FSEL R32, R20, 1, P5 ;  /* 0x3f80000014207808 */ /* 0x000fd20002800000 */
[----:B------:R-:W-:Y:S01]  /*1060*/  @P5 FMUL R17, R17, 0.25 ;  /* 0x3e80000011115820 */ /* 0x000fe20000400000 */
[----:B-1----:R-:W-:Y:S01]  /*1070*/  FSETP.GT.AND P5, PT, R26, 8.50705917302346158658e+37, PT ;  /* 0x7e8000001a00780b */ /* 0x002fe20003fa4000 */
[----:B------:R-:W-:Y:S01]  /*1080*/  @!P6 FMUL R16, R16, 16777216 ;  /* 0x4b8000001010e820 */ /* 0x000fe20000400000 */
[----:B------:R-:W-:Y:S01]  /*1090*/  @!P6 FMUL R45, R45, 16777216 ;  /* 0x4b8000002d2de820 */ /* 0x000fe20000400000 */
[----:B------:R-:W-:Y:S02]  /*10a0*/  FSETP.GEU.AND P6, PT, R26, 1.175494350822287508e-38, PT ;  /* 0x008000001a00780b */ /* 0x000fe40003fce000 */
[----:B------:R-:W-:-:S08]  /*10b0*/  FSEL R20, R20, 1, P5 ;  /* 0x3f80000014147808 */ /* 0x000fd00002800000 */
[----:B------:R-:W-:Y:S01]  /*10c0*/  @P5 FMUL R26, R26, 0.25 ;  /* 0x3e8000001a1a5820 */ /* 0x000fe20000400000 */
[----:B------:R-:W-:Y:S01]  /*10d0*/  ISETP.NE.AND P5, PT, R46, RZ, PT ;  /* 0x000000ff2e00720c */ /* 0x000fe20003fa5270 */
[----:B------:R-:W-:Y:S01]  /*10e0*/  @!P4 FMUL R17, R17, 16777216 ;  /* 0x4b8000001111c820 */ /* 0x000fe20000400000 */
[----:B------:R-:W-:Y:S01]  /*10f0*/  FADD R40, -R9, R40 ;  /* 0x0000002809287221 */ /* 0x000fe20000000100 */
[----:B------:R-:W-:Y:S01]  /*1100*/  @!P4 FMUL R32, R32, 16777216 ;  /* 0x4b8000002020c820 */ /* 0x000fe20000400000 */
[----:B------:R-:W-:Y:S01]  /*1110*/  @!P1 FMUL R11, R11, 16777216 ;  /* 0x4b8000000b0b9820 */ /* 0x000fe20000400000 */
[----:B------:R-:W-:Y:S02]  /*1120*/  FSETP.GEU.AND P4, PT, R24, RZ, PT ;  /* 0x000000ff1800720b */ /* 0x000fe40003f8e000 */
[----:B------:R-:W-:Y:S06]  /*1130*/  MUFU.RCP R17, R17 ;  /* 0x0000001100117308 */ /* 0x000fec0000001000 */
[----:B------:R-:W-:-:S04]  /*1140*/  @!P5 FMUL R33, R33, 16777216 ;  /* 0x4b8000002121d820 */ /* 0x000fc80000400000 */
[----:B------:R-:W0:Y:S01]  /*1150*/  MUFU.RCP R44, R33 ;  /* 0x00000021002c7308 */ /* 0x000e220000001000 */
[----:B------:R-:W-:Y:S01]  /*1160*/  FMUL R43, R43, R40 ;  /* 0x000000282b2b7220 */ /* 0x000fe20000400000 */
[----:B------:R-:W-:Y:S01]  /*1170*/  SEL R14, R14, RZ, P3 ;  /* 0x000000ff0e0e7207 */ /* 0x000fe20001800000 */
[----:B------:R-:W-:Y:S01]  /*1180*/  @!P5 FMUL R39, R39, 16777216 ;  /* 0x4b8000002727d820 */ /* 0x000fe20000400000 */
[----:B------:R-:W-:-:S04]  /*1190*/  SEL R46, R19, RZ, P3 ;  /* 0x000000ff132e7207 */ /* 0x000fc80001800000 */
[----:B------:R1:W2:Y:S01]  /*11a0*/  MUFU.RCP R40, R11 ;  /* 0x0000000b00287308 */ /* 0x0002a20000001000 */
[----:B------:R-:W-:Y:S01]  /*11b0*/  FADD R13, -R14, R13 ;  /* 0x0000000d0e0d7221 */ /* 0x000fe20000000100 */
[----:B------:R-:W-:Y:S01]  /*11c0*/  @!P6 FMUL R26, R26, 16777216 ;  /* 0x4b8000001a1ae820 */ /* 0x000fe20000400000 */
[----:B-1----:R-:W-:Y:S01]  /*11d0*/  FSEL R11, R24, RZ, P4 ;  /* 0x000000ff180b7208 */ /* 0x002fe20002000000 */
[----:B------:R-:W-:Y:S01]  /*11e0*/  FADD R9, -R46, R15 ;  /* 0x0000000f2e097221 */ /* 0x000fe20000000100 */
[----:B0-----:R-:W-:-:S03]  /*11f0*/  FMUL R44, R44, R39 ;  /* 0x000000272c2c7220 */ /* 0x001fc60000400000 */
[----:B------:R-:W0:Y:S01]  /*1200*/  MUFU.RCP R47, R26 ;  /* 0x0000001a002f7308 */ /* 0x000e220000001000 */
[----:B------:R-:W-:Y:S01]  /*1210*/  SEL R15, R4, RZ, P2 ;  /* 0x000000ff040f7207 */ /* 0x000fe20001000000 */
[----:B------:R-:W-:Y:S01]  /*1220*/  FMUL R32, R17, R32 ;  /* 0x0000002011207220 */ /* 0x000fe20000400000 */
[----:B------:R-:W-:Y:S01]  /*1230*/  @!P1 FMUL R41, R41, 16777216 ;  /* 0x4b80000029299820 */ /* 0x000fe20000400000 */
[----:B------:R-:W-:Y:S01]  /*1240*/  ISETP.NE.AND P1, PT, R2, RZ, PT ;  /* 0x000000ff0200720c */ /* 0x000fe20003f25270 */
[----:B------:R-:W-:Y:S01]  /*1250*/  FMUL R2, R13, R44 ;  /* 0x0000002c0d027220 */ /* 0x000fe20000400000 */
[----:B------:R-:W-:Y:S02]  /*1260*/  SEL R17, R12, RZ, P2 ;  /* 0x000000ff0c117207 */ /* 0x000fe40001000000 */
[----:B------:R-:W1:Y:S01]  /*1270*/  MUFU.RCP R16, R16 ;  /* 0x0000001000107308 */ /* 0x000e620000001000 */
[----:B------:R-:W3:Y:S01]  /*1280*/  LDC.64 R12, c[0x0][0x2b0] ;  /* 0x0000ac00ff0c7b82 */ /* 0x000ee20000000a00 */
[----:B------:R-:W-:Y:S01]  /*1290*/  @!P6 FMUL R20, R20, 16777216 ;  /* 0x4b8000001414e820 */ /* 0x000fe20000400000 */
[----:B--2---:R-:W-:Y:S01]  /*12a0*/  FMUL R40, R40, R41 ;  /* 0x0000002928287220 */ /* 0x004fe20000400000 */
[----:B------:R-:W-:-:S02]  /*12b0*/  SEL R7, R7, RZ, P2 ;  /* 0x000000ff07077207 */ /* 0x000fc40001000000 */
[----:B------:R-:W-:Y:S01]  /*12c0*/  SEL R8, R8, RZ, P2 ;  /* 0x000000ff08087207 */ /* 0x000fe20001000000 */
[----:B0-----:R-:W-:Y:S01]  /*12d0*/  FMUL R47, R47, R20 ;  /* 0x000000142f2f7220 */ /* 0x001fe20000400000 */
[----:B------:R-:W-:Y:S01]  /*12e0*/  FMUL R9, R9, R40 ;  /* 0x0000002809097220 */ /* 0x000fe20000400000 */
[----:B------:R-:W-:Y:S01]  /*12f0*/  FADD R38, -R38, R31 ;  /* 0x0000001f26267221 */ /* 0x000fe20000000100 */
[----:B------:R-:W-:Y:S01]  /*1300*/  FADD R11, -R36, R11 ;  /* 0x0000000b240b7221 */ /* 0x000fe20000000100 */
[----:B------:R-:W-:Y:S02]  /*1310*/  ISETP.GE.AND P5, PT, R0, 0x4, PT ;  /* 0x000000040000780c */ /* 0x000fe40003fa6270 */
[----:B------:R-:W-:Y:S01]  /*1320*/  FMUL R38, R47, R38 ;  /* 0x000000262f267220 */ /* 0x000fe20000400000 */
[----:B------:R-:W-:Y:S01]  /*1330*/  FMUL R11, R32, R11 ;  /* 0x0000000b200b7220 */ /* 0x000fe20000400000 */
[----:B-1----:R-:W-:Y:S01]  /*1340*/  FMUL R45, R16, R45 ;  /* 0x0000002d102d7220 */ /* 0x002fe20000400000 */
[----:B------:R-:W-:Y:S01]  /*1350*/  ISETP.GT.AND P6, PT, R0, 0xb, PT ;  /* 0x0000000b0000780c */ /* 0x000fe20003fc4270 */
[----:B------:R-:W-:Y:S01]  /*1360*/  FFMA R18, R21, R43, R18 ;  /* 0x0000002b15127223 */ /* 0x000fe20000000012 */
[----:B------:R-:W-:Y:S01]  /*1370*/  FFMA R37, R37, R38, R30 ;  /* 0x0000002625257223 */ /* 0x000fe2000000001e */
[----:B------:R-:W-:Y:S01]  /*1380*/  FFMA R11, R34, R11, R27 ;  /* 0x0000000b220b7223 */ /* 0x000fe2000000001b */
[----:B---3--:R-:W-:Y:S01]  /*1390*/  IMAD.WIDE R12, R3, 0x4, R12 ;  /* 0x00000004030c7825 */ /* 0x008fe200078e020c */
[----:B------:R-:W-:-:S02]  /*13a0*/  SEL R23, R23, RZ, P2 ;  /* 0x000000ff17177207 */ /* 0x000fc40001000000 */
[----:B------:R-:W-:Y:S02]  /*13b0*/  SEL R22, R22, RZ, P2 ;  /* 0x000000ff16167207 */ /* 0x000fe40001000000 */
[----:B------:R-:W-:-:S04]  /*13c0*/  FSETP.GEU.AND P4, PT, R23, RZ, PT ;  /* 0x000000ff1700720b */ /* 0x000fc80003f8e000 */
[----:B------:R-:W-:Y:S02]  /*13d0*/  FSEL R14, R23, RZ, P4 ;  /* 0x000000ff170e7208 */ /* 0x000fe40002000000 */
[----:B------:R-:W-:-:S04]  /*13e0*/  FSETP.GEU.AND P4, PT, R22, RZ, PT ;  /* 0x000000ff1600720b */ /* 0x000fc80003f8e000 */
[----:B------:R-:W-:Y:S01]  /*13f0*/  FSEL R4, R22, RZ, P4 ;  /* 0x000000ff16047208 */ /* 0x000fe20002000000 */
[----:B------:R-:W-:Y:S01]  /*1400*/  FADD R14, -R17, R14 ;  /* 0x0000000e110e7221 */ /* 0x000fe20000000100 */
[----:B----4-:R-:W-:-:S03]  /*1410*/  SEL R17, R28, RZ, P3 ;  /* 0x000000ff1c117207 */ /* 0x010fc60001800000 */
[----:B------:R-:W-:Y:S01]  /*1420*/  FADD R15, -R15, R4 ;  /* 0x000000040f0f7221 */ /* 0x000fe20000000100 */
[----:B-----5:R-:W-:-:S03]  /*1430*/  SEL R29, R29, RZ, P3 ;  /* 0x000000ff1d1d7207 */ /* 0x020fc60001800000 */
[----:B------:R-:W-:Y:S01]  /*1440*/  FMUL R10, R10, R15 ;  /* 0x0000000f0a0a7220 */ /* 0x000fe20000400000 */
[----:B------:R-:W-:Y:S01]  /*1450*/  SEL R15, R6, RZ, P2 ;  /* 0x000000ff060f7207 */ /* 0x000fe20001000000 */
[----:B------:R-:W-:Y:S01]  /*1460*/  FFMA R4, R2, R17, R29 ;  /* 0x0000001102047223 */ /* 0x000fe2000000001d */
[----:B------:R-:W-:Y:S02]  /*1470*/  SEL R6, R5, RZ, P2 ;  /* 0x000000ff05067207 */ /* 0x000fe40001000000 */
[----:B------:R-:W-:Y:S02]  /*1480*/  ISETP.GE.AND P2, PT, R3, 0x100, PT ;  /* 0x000001000300780c */ /* 0x000fe40003f46270 */
[----:B------:R-:W-:Y:S02]  /*1490*/  SEL R35, R35, RZ, P3 ;  /* 0x000000ff23237207 */ /* 0x000fe40001800000 */
[----:B------:R-:W-:Y:S01]  /*14a0*/  SEL R2, R25, RZ, P3 ;  /* 0x000000ff19027207 */ /* 0x000fe20001800000 */
[----:B------:R-:W-:-:S04]  /*14b0*/  FMUL R14, R45, R14 ;  /* 0x0000000e2d0e7220 */ /* 0x000fc80000400000 */
[----:B------:R-:W-:Y:S01]  /*14c0*/  FFMA R2, R9, R35, R2 ;  /* 0x0000002309027223 */ /* 0x000fe20000000002 */
[----:B------:R-:W-:Y:S01]  /*14d0*/  @P0 FSEL R11, R4, RZ, P6 ;  /* 0x000000ff040b0208 */ /* 0x000fe20003000000 */
[----:B------:R-:W-:-:S03]  /*14e0*/  FFMA R4, R15, R10, R6 ;  /* 0x0000000a0f047223 */ /* 0x000fc60000000006 */
[----:B------:R-:W-:Y:S01]  /*14f0*/  @P0 FSEL R37, R2, RZ, P6 ;  /* 0x000000ff02250208 */ /* 0x000fe20003000000 */
[----:B------:R-:W-:Y:S01]  /*1500*/  FFMA R5, R7, R14, R8 ;  /* 0x0000000e07057223 */ /* 0x000fe20000000008 */
[----:B------:R-:W-:Y:S02]  /*1510*/  @P5 FSEL R4, R42, R11, !P1 ;  /* 0x0000000b2a045208 */ /* 0x000fe40004800000 */
[----:B------:R-:W-:Y:S01]  /*1520*/  @P5 FSEL R5, R18, R37, !P1 ;  /* 0x0000002512055208 */ /* 0x000fe20004800000 */
[----:B------:R-:W-:Y:S06]  /*1530*/  @P2 EXIT ;  /* 0x000000000000294d */ /* 0x000fec0003800000 */
[----:B------:R-:W-:Y:S01]  /*1540*/  STG.E.64 desc[UR4][R12.64], R4 ;  /* 0x000000040c007986 */ /* 0x000fe2000c101b04 */
[----:B------:R-:W-:Y:S05]  /*1550*/  EXIT ;  /* 0x000000000000794d */ /* 0x000fea0003800000 */
.L_x_0:
[----:B------:R-:W-:-:S00]  /*1560*/  BRA `(.L_x_0) ;  /* 0xfffffffc00fc7947 */ /* 0x000fc0000383ffff */
[----:B------:R-:W-:-:S00]  /*1570*/  NOP ;  /* 0x0000000000007918 */ /* 0x000fc00000000000 */
        /* <DEDUP_REMOVED lines=8> */
.L_x_1:


//--------------------- .nv.global.init           --------------------------
	.section	.nv.global.init,"aw",@progbits
.nv.global.init:
	.type		_$_str,@object
	.size		_$_str,(_$_str_$_2 - _$_str)
_$_str:
        /*0000*/ 	.byte	0x5f, 0x5f, 0x43, 0x55, 0x44, 0x41, 0x5f, 0x46, 0x54, 0x5a, 0x00
	.type		_$_str_$_2,@object
	.size		_$_str_$_2,(.L_1 - _$_str_$_2)
_$_str_$_2:
        /*000b*/ 	.byte	0x5f, 0x5f, 0x43, 0x55, 0x44, 0x41, 0x5f, 0x50, 0x52, 0x45, 0x43, 0x5f, 0x53, 0x51, 0x52, 0x54
        /*001b*/ 	.byte	0x00
.L_1:


//--------------------- .nv.constant0.triton_poi_fused_cat_0 --------------------------
	.section	.nv.constant0.triton_poi_fused_cat_0,"a",@progbits
	.sectionflags	@""
	.align	4
.nv.constant0.triton_poi_fused_cat_0:
	.zero		700
